//
// Generated by NVIDIA NVVM Compiler
//
// Compiler Build ID: CL-36424714
// Cuda compilation tools, release 13.0, V13.0.88
// Based on NVVM 20.0.0
//

.version 9.0
.target sm_100
.address_size 64

	// .globl	_Z19floydWarshallKernelPiii

.visible .entry _Z19floydWarshallKernelPiii(
	.param .u64 .ptr .align 1 _Z19floydWarshallKernelPiii_param_0,
	.param .u32 _Z19floydWarshallKernelPiii_param_1,
	.param .u32 _Z19floydWarshallKernelPiii_param_2
)
{
	.reg .pred 	%p<5>;
	.reg .b32 	%r<20>;
	.reg .b64 	%rd<9>;

	ld.param.u64 	%rd3, [_Z19floydWarshallKernelPiii_param_0];
	ld.param.u32 	%r7, [_Z19floydWarshallKernelPiii_param_1];
	ld.param.u32 	%r8, [_Z19floydWarshallKernelPiii_param_2];
	cvta.to.global.u64 	%rd1, %rd3;
	mov.u32 	%r9, %ctaid.y;
	mov.u32 	%r10, %ntid.y;
	mov.u32 	%r11, %tid.y;
	mad.lo.s32 	%r1, %r9, %r10, %r11;
	mov.u32 	%r12, %ctaid.x;
	mov.u32 	%r13, %ntid.x;
	mov.u32 	%r14, %tid.x;
	mad.lo.s32 	%r2, %r12, %r13, %r14;
	max.s32 	%r15, %r1, %r2;
	setp.ge.s32 	%p1, %r15, %r7;
	@%p1 bra 	$L__BB0_5;
	mul.lo.s32 	%r3, %r7, %r1;
	add.s32 	%r16, %r3, %r8;
	mul.wide.s32 	%rd4, %r16, 4;
	add.s64 	%rd5, %rd1, %rd4;
	ld.global.u32 	%r4, [%rd5];
	setp.eq.s32 	%p2, %r4, 2147483647;
	@%p2 bra 	$L__BB0_5;
	mad.lo.s32 	%r17, %r8, %r7, %r2;
	mul.wide.s32 	%rd6, %r17, 4;
	add.s64 	%rd7, %rd1, %rd6;
	ld.global.u32 	%r5, [%rd7];
	setp.eq.s32 	%p3, %r5, 2147483647;
	@%p3 bra 	$L__BB0_5;
	add.s32 	%r18, %r3, %r2;
	mul.wide.s32 	%rd8, %r18, 4;
	add.s64 	%rd2, %rd1, %rd8;
	ld.global.u32 	%r19, [%rd2];
	add.s32 	%r6, %r5, %r4;
	setp.le.s32 	%p4, %r19, %r6;
	@%p4 bra 	$L__BB0_5;
	st.global.u32 	[%rd2], %r6;
$L__BB0_5:
	ret;

}


// ===== COMPILED SASS (sm_100) =====

	.target	sm_100

	.elftype	@"ET_EXEC"


//--------------------- .note.nv.tkinfo           --------------------------
	.section	.note.nv.tkinfo,"",@"SHT_NOTE"
	.sectionflags	@"SHF_NOTE_NV_TKINFO"
	.tkinfo
        /*0018*/ 	.word	0x00000002
        /*0030*/ 	.string	""
        /*0030*/ 	.string	"ptxas"
        /*0030*/ 	.string	"Cuda compilation tools, release 13.0, V13.0.88"
        /*0030*/ 	.string	"Build cuda_13.0.r13.0/compiler.36424714_0"
        /*0030*/ 	.string	"-arch sm_100 -m 64 "



//--------------------- .note.nv.cuinfo           --------------------------
	.section	.note.nv.cuinfo,"",@"SHT_NOTE"
	.sectionflags	@"SHF_NOTE_NV_CUINFO"
        /*0018*/ 	.short	0x0002
        /*001a*/ 	.short	0x0064
        /*001c*/ 	.short	0x0082
	.zero		2


//--------------------- .nv.info                  --------------------------
	.section	.nv.info,"",@"SHT_CUDA_INFO"
	.align	4


	//----- nvinfo : EIATTR_REGCOUNT
	.align		4
        /*0000*/ 	.byte	0x04, 0x2f
        /*0002*/ 	.short	(.L_1 - .L_0)
	.align		4
.L_0:
        /*0004*/ 	.word	index@(_Z19floydWarshallKernelPiii)
        /*0008*/ 	.word	0x0000000c


	//----- nvinfo : EIATTR_FRAME_SIZE
	.align		4
.L_1:
        /*000c*/ 	.byte	0x04, 0x11
        /*000e*/ 	.short	(.L_3 - .L_2)
	.align		4
.L_2:
        /*0010*/ 	.word	index@(_Z19floydWarshallKernelPiii)
        /*0014*/ 	.word	0x00000000


	//----- nvinfo : EIATTR_MIN_STACK_SIZE
	.align		4
.L_3:
        /*0018*/ 	.byte	0x04, 0x12
        /*001a*/ 	.short	(.L_5 - .L_4)
	.align		4
.L_4:
        /*001c*/ 	.word	index@(_Z19floydWarshallKernelPiii)
        /*0020*/ 	.word	0x00000000
.L_5:


//--------------------- .nv.compat                --------------------------
	.section	.nv.compat,"",@"SHT_CUDA_COMPAT_INFO"
	.align	4
        /*0000*/ 	.byte	0x02, 0x09, 0x00, 0x00, 0x02, 0x02, 0x01, 0x00, 0x02, 0x05, 0x05, 0x00, 0x03, 0x07, 0x01, 0x01
        /*0010*/ 	.byte	0x02, 0x03, 0x00, 0x00, 0x02, 0x06, 0x01, 0x00, 0x04, 0x0b, 0x08, 0x00, 0x09, 0x00, 0x00, 0x00
        /*0020*/ 	.byte	0x00, 0x00, 0x00, 0x00


//--------------------- .nv.info._Z19floydWarshallKernelPiii --------------------------
	.section	.nv.info._Z19floydWarshallKernelPiii,"",@"SHT_CUDA_INFO"
	.sectionflags	@""
	.align	4


	//----- nvinfo : EIATTR_CUDA_API_VERSION
	.align		4
        /*0000*/ 	.byte	0x04, 0x37
        /*0002*/ 	.short	(.L_7 - .L_6)
.L_6:
        /*0004*/ 	.word	0x00000082


	//----- nvinfo : EIATTR_KPARAM_INFO
	.align		4
.L_7:
        /*0008*/ 	.byte	0x04, 0x17
        /*000a*/ 	.short	(.L_9 - .L_8)
.L_8:
        /*000c*/ 	.word	0x00000000
        /*0010*/ 	.short	0x0002
        /*0012*/ 	.short	0x000c
        /*0014*/ 	.byte	0x00, 0xf0, 0x11, 0x00


	//----- nvinfo : EIATTR_KPARAM_INFO
	.align		4
.L_9:
        /*0018*/ 	.byte	0x04, 0x17
        /*001a*/ 	.short	(.L_11 - .L_10)
.L_10:
        /*001c*/ 	.word	0x00000000
        /*0020*/ 	.short	0x0001
        /*0022*/ 	.short	0x0008
        /*0024*/ 	.byte	0x00, 0xf0, 0x11, 0x00


	//----- nvinfo : EIATTR_KPARAM_INFO
	.align		4
.L_11:
        /*0028*/ 	.byte	0x04, 0x17
        /*002a*/ 	.short	(.L_13 - .L_12)
.L_12:
        /*002c*/ 	.word	0x00000000
        /*0030*/ 	.short	0x0000
        /*0032*/ 	.short	0x0000
        /*0034*/ 	.byte	0x00, 0xf5, 0x21, 0x00


	//----- nvinfo : EIATTR_SPARSE_MMA_MASK
	.align		4
.L_13:
        /*0038*/ 	.byte	0x03, 0x50
        /*003a*/ 	.short	0x0000


	//----- nvinfo : EIATTR_MAXREG_COUNT
	.align		4
        /*003c*/ 	.byte	0x03, 0x1b
        /*003e*/ 	.short	0x00ff


	//----- nvinfo : EIATTR_MERCURY_ISA_VERSION
	.align		4
        /*0040*/ 	.byte	0x03, 0x5f
        /*0042*/ 	.short	0x0101


	//----- nvinfo : EIATTR_VRC_CTA_INIT_COUNT
	.align		4
        /*0044*/ 	.byte	0x02, 0x4a
	.zero		1
	.zero		1


	//----- nvinfo : EIATTR_EXIT_INSTR_OFFSETS
	.align		4
        /*0048*/ 	.byte	0x04, 0x1c
        /*004a*/ 	.short	(.L_15 - .L_14)


	//   ....[0]....
.L_14:
        /*004c*/ 	.word	0x000000c0


	//   ....[1]....
        /*0050*/ 	.word	0x00000140


	//   ....[2]....
        /*0054*/ 	.word	0x00000190


	//   ....[3]....
        /*0058*/ 	.word	0x000001f0


	//   ....[4]....
        /*005c*/ 	.word	0x00000210


	//----- nvinfo : EIATTR_CBANK_PARAM_SIZE
	.align		4
.L_15:
        /*0060*/ 	.byte	0x03, 0x19
        /*0062*/ 	.short	0x0010


	//----- nvinfo : EIATTR_PARAM_CBANK
	.align		4
        /*0064*/ 	.byte	0x04, 0x0a
        /*0066*/ 	.short	(.L_17 - .L_16)
	.align		4
.L_16:
        /*0068*/ 	.word	index@(.nv.constant0._Z19floydWarshallKernelPiii)
        /*006c*/ 	.short	0x0380
        /*006e*/ 	.short	0x0010


	//----- nvinfo : EIATTR_SW_WAR
	.align		4
.L_17:
        /*0070*/ 	.byte	0x04, 0x36
        /*0072*/ 	.short	(.L_19 - .L_18)
.L_18:
        /*0074*/ 	.word	0x00000008
.L_19:


//--------------------- .nv.callgraph             --------------------------
	.section	.nv.callgraph,"",@"SHT_CUDA_CALLGRAPH"
	.align	4
	.sectionentsize	8
	.align		4
        /*0000*/ 	.word	0x00000000
	.align		4
        /*0004*/ 	.word	0xffffffff
	.align		4
        /*0008*/ 	.word	0x00000000
	.align		4
        /*000c*/ 	.word	0xfffffffe
	.align		4
        /*0010*/ 	.word	0x00000000
	.align		4
        /*0014*/ 	.word	0xfffffffd
	.align		4
        /*0018*/ 	.word	0x00000000
	.align		4
        /*001c*/ 	.word	0xfffffffc


//--------------------- .text._Z19floydWarshallKernelPiii --------------------------
	.section	.text._Z19floydWarshallKernelPiii,"ax",@progbits
	.align	128
        .global         _Z19floydWarshallKernelPiii
        .type           _Z19floydWarshallKernelPiii,@function
        .size           _Z19floydWarshallKernelPiii,(.L_x_1 - _Z19floydWarshallKernelPiii)
        .other          _Z19floydWarshallKernelPiii,@"STO_CUDA_ENTRY STV_DEFAULT"
_Z19floydWarshallKernelPiii:
.text._Z19floydWarshallKernelPiii:
[----:B------:R-:W-:Y:S01]  /*0000*/  LDC R1, c[0x0][0x37c] ;  /* 0x0000df00ff017b82 */ /* 0x000fe20000000800 */
[----:B------:R-:W0:Y:S07]  /*0010*/  S2R R3, SR_TID.Y ;  /* 0x0000000000037919 */ /* 0x000e2e0000002200 */
[----:B------:R-:W0:Y:S01]  /*0020*/  LDC R0, c[0x0][0x364] ;  /* 0x0000d900ff007b82 */ /* 0x000e220000000800 */
[----:B------:R-:W1:Y:S01]  /*0030*/  LDCU UR6, c[0x0][0x388] ;  /* 0x00007100ff0677ac */ /* 0x000e620008000800 */
[----:B------:R-:W2:Y:S06]  /*0040*/  S2R R2, SR_TID.X ;  /* 0x0000000000027919 */ /* 0x000eac0000002100 */
[----:B------:R-:W0:Y:S08]  /*0050*/  S2UR UR4, SR_CTAID.Y ;  /* 0x00000000000479c3 */ /* 0x000e300000002600 */
[----:B------:R-:W2:Y:S08]  /*0060*/  S2UR UR5, SR_CTAID.X ;  /* 0x00000000000579c3 */ /* 0x000eb00000002500 */
[----:B------:R-:W2:Y:S01]  /*0070*/  LDC R7, c[0x0][0x360] ;  /* 0x0000d800ff077b82 */ /* 0x000ea20000000800 */
[----:B0-----:R-:W-:-:S02]  /*0080*/  IMAD R0, R0, UR4, R3 ;  /* 0x0000000400007c24 */ /* 0x001fc4000f8e0203 */
[----:B--2---:R-:W-:-:S05]  /*0090*/  IMAD R7, R7, UR5, R2 ;  /* 0x0000000507077c24 */ /* 0x004fca000f8e0202 */
[----:B------:R-:W-:-:S04]  /*00a0*/  VIMNMX R2, PT, PT, R0, R7, !PT ;  /* 0x0000000700027248 */ /* 0x000fc80007fe0100 */
[----:B-1----:R-:W-:-:S13]  /*00b0*/  ISETP.GE.AND P0, PT, R2, UR6, PT ;  /* 0x0000000602007c0c */ /* 0x002fda000bf06270 */
[----:B------:R-:W-:Y:S05]  /*00c0*/  @P0 EXIT ;  /* 0x000000000000094d */ /* 0x000fea0003800000 */
[----:B------:R-:W0:Y:S01]  /*00d0*/  LDC R8, c[0x0][0x38c] ;  /* 0x0000e300ff087b82 */ /* 0x000e220000000800 */
[----:B------:R-:W1:Y:S07]  /*00e0*/  LDCU.64 UR4, c[0x0][0x358] ;  /* 0x00006b00ff0477ac */ /* 0x000e6e0008000a00 */
[----:B------:R-:W2:Y:S01]  /*00f0*/  LDC.64 R4, c[0x0][0x380] ;  /* 0x0000e000ff047b82 */ /* 0x000ea20000000a00 */
[----:B0-----:R-:W-:-:S04]  /*0100*/  IMAD R3, R0, UR6, R8 ;  /* 0x0000000600037c24 */ /* 0x001fc8000f8e0208 */
[----:B--2---:R-:W-:-:S05]  /*0110*/  IMAD.WIDE R2, R3, 0x4, R4 ;  /* 0x0000000403027825 */ /* 0x004fca00078e0204 */
[----:B-1----:R-:W2:Y:S02]  /*0120*/  LDG.E R6, desc[UR4][R2.64] ;  /* 0x0000000402067981 */ /* 0x002ea4000c1e1900 */
[----:B--2---:R-:W-:-:S13]  /*0130*/  ISETP.NE.AND P0, PT, R6, 0x7fffffff, PT ;  /* 0x7fffffff0600780c */ /* 0x004fda0003f05270 */
[----:B------:R-:W-:Y:S05]  /*0140*/  @!P0 EXIT ;  /* 0x000000000000894d */ /* 0x000fea0003800000 */
[----:B------:R-:W-:-:S04]  /*0150*/  IMAD R3, R8, UR6, R7 ;  /* 0x0000000608037c24 */ /* 0x000fc8000f8e0207 */
[----:B------:R-:W-:-:S05]  /*0160*/  IMAD.WIDE R2, R3, 0x4, R4 ;  /* 0x0000000403027825 */ /* 0x000fca00078e0204 */
[----:B------:R-:W2:Y:S02]  /*0170*/  LDG.E R9, desc[UR4][R2.64] ;  /* 0x0000000402097981 */ /* 0x000ea4000c1e1900 */
[----:B--2---:R-:W-:-:S13]  /*0180*/  ISETP.NE.AND P0, PT, R9, 0x7fffffff, PT ;  /* 0x7fffffff0900780c */ /* 0x004fda0003f05270 */
[----:B------:R-:W-:Y:S05]  /*0190*/  @!P0 EXIT ;  /* 0x000000000000894d */ /* 0x000fea0003800000 */
[----:B------:R-:W-:-:S04]  /*01a0*/  IMAD R3, R0, UR6, R7 ;  /* 0x0000000600037c24 */ /* 0x000fc8000f8e0207 */
[----:B------:R-:W-:-:S05]  /*01b0*/  IMAD.WIDE R2, R3, 0x4, R4 ;  /* 0x0000000403027825 */ /* 0x000fca00078e0204 */
[----:B------:R-:W2:Y:S01]  /*01c0*/  LDG.E R0, desc[UR4][R2.64] ;  /* 0x0000000402007981 */ /* 0x000ea2000c1e1900 */
[----:B------:R-:W-:-:S04]  /*01d0*/  IADD3 R9, PT, PT, R6, R9, RZ ;  /* 0x0000000906097210 */ /* 0x000fc80007ffe0ff */
[----:B--2---:R-:W-:-:S13]  /*01e0*/  ISETP.GT.AND P0, PT, R0, R9, PT ;  /* 0x000000090000720c */ /* 0x004fda0003f04270 */
[----:B------:R-:W-:Y:S05]  /*01f0*/  @!P0 EXIT ;  /* 0x000000000000894d */ /* 0x000fea0003800000 */
[----:B------:R-:W-:Y:S01]  /*0200*/  STG.E desc[UR4][R2.64], R9 ;  /* 0x0000000902007986 */ /* 0x000fe2000c101904 */
[----:B------:R-:W-:Y:S05]  /*0210*/  EXIT ;  /* 0x000000000000794d */ /* 0x000fea0003800000 */
.L_x_0:
[----:B------:R-:W-:-:S00]  /*0220*/  BRA `(.L_x_0) ;  /* 0xfffffffc00fc7947 */ /* 0x000fc0000383ffff */
[----:B------:R-:W-:-:S00]  /*0230*/  NOP ;  /* 0x0000000000007918 */ /* 0x000fc00000000000 */
        /* <DEDUP_REMOVED lines=12> */
.L_x_1:


//--------------------- .nv.shared.reserved.0     --------------------------
	.section	.nv.shared.reserved.0,"aw",@nobits
	.weak		__nv_reservedSMEM_offset_0_alias
	.size		__nv_reservedSMEM_offset_0_alias, 0, 64
	.other		__nv_reservedSMEM_offset_0_alias,@"STO_CUDA_RESERVED_SHARED STV_DEFAULT"
__nv_reservedSMEM_offset_0_alias:
	.zero		0
	.zero		64


//--------------------- .nv.constant0._Z19floydWarshallKernelPiii --------------------------
	.section	.nv.constant0._Z19floydWarshallKernelPiii,"a",@progbits
	.sectionflags	@""
	.align	4
.nv.constant0._Z19floydWarshallKernelPiii:
	.zero		912


//--------------------- SYMBOLS --------------------------

	.type		.nv.reservedSmem.offset0,@object
	.size		.nv.reservedSmem.offset0,0x4
